//
// Generated by NVIDIA NVVM Compiler
//
// Compiler Build ID: CL-36424714
// Cuda compilation tools, release 13.0, V13.0.88
// Based on NVVM 20.0.0
//

.version 9.0
.target sm_100
.address_size 64

	// .globl	_Z21nearestNeighborKernelPKfS0_PiPfii

.visible .entry _Z21nearestNeighborKernelPKfS0_PiPfii(
	.param .u64 .ptr .align 1 _Z21nearestNeighborKernelPKfS0_PiPfii_param_0,
	.param .u64 .ptr .align 1 _Z21nearestNeighborKernelPKfS0_PiPfii_param_1,
	.param .u64 .ptr .align 1 _Z21nearestNeighborKernelPKfS0_PiPfii_param_2,
	.param .u64 .ptr .align 1 _Z21nearestNeighborKernelPKfS0_PiPfii_param_3,
	.param .u32 _Z21nearestNeighborKernelPKfS0_PiPfii_param_4,
	.param .u32 _Z21nearestNeighborKernelPKfS0_PiPfii_param_5
)
{
	.reg .pred 	%p<26>;
	.reg .b32 	%r<78>;
	.reg .b32 	%f<177>;
	.reg .b64 	%rd<28>;

	ld.param.u64 	%rd5, [_Z21nearestNeighborKernelPKfS0_PiPfii_param_0];
	ld.param.u64 	%rd8, [_Z21nearestNeighborKernelPKfS0_PiPfii_param_1];
	ld.param.u64 	%rd6, [_Z21nearestNeighborKernelPKfS0_PiPfii_param_2];
	ld.param.u64 	%rd7, [_Z21nearestNeighborKernelPKfS0_PiPfii_param_3];
	ld.param.u32 	%r25, [_Z21nearestNeighborKernelPKfS0_PiPfii_param_4];
	ld.param.u32 	%r24, [_Z21nearestNeighborKernelPKfS0_PiPfii_param_5];
	cvta.to.global.u64 	%rd1, %rd8;
	mov.u32 	%r26, %ctaid.x;
	mov.u32 	%r27, %ntid.x;
	mov.u32 	%r28, %tid.x;
	mad.lo.s32 	%r1, %r26, %r27, %r28;
	setp.ge.s32 	%p1, %r1, %r25;
	@%p1 bra 	$L__BB0_14;
	cvta.to.global.u64 	%rd9, %rd5;
	mul.lo.s32 	%r30, %r1, 3;
	mul.wide.s32 	%rd10, %r30, 4;
	add.s64 	%rd11, %rd9, %rd10;
	ld.global.f32 	%f1, [%rd11];
	ld.global.f32 	%f2, [%rd11+4];
	ld.global.f32 	%f3, [%rd11+8];
	setp.lt.s32 	%p2, %r24, 1;
	mov.b32 	%r77, -1;
	mov.f32 	%f176, 0f7F7FFFFF;
	@%p2 bra 	$L__BB0_13;
	and.b32  	%r2, %r24, 7;
	setp.lt.u32 	%p3, %r24, 8;
	mov.f32 	%f176, 0f7F7FFFFF;
	mov.b32 	%r77, -1;
	mov.b32 	%r72, 0;
	@%p3 bra 	$L__BB0_5;
	and.b32  	%r72, %r24, 2147483640;
	add.s64 	%rd27, %rd1, 48;
	mov.f32 	%f176, 0f7F7FFFFF;
	mov.b32 	%r77, -1;
	mov.b32 	%r66, 0;
$L__BB0_4:
	.pragma "nounroll";
	ld.global.f32 	%f20, [%rd27+-48];
	ld.global.f32 	%f21, [%rd27+-44];
	ld.global.f32 	%f22, [%rd27+-40];
	sub.f32 	%f23, %f1, %f20;
	sub.f32 	%f24, %f2, %f21;
	sub.f32 	%f25, %f3, %f22;
	mul.f32 	%f26, %f24, %f24;
	fma.rn.f32 	%f27, %f23, %f23, %f26;
	fma.rn.f32 	%f28, %f25, %f25, %f27;
	setp.lt.f32 	%p4, %f28, %f176;
	selp.f32 	%f29, %f28, %f176, %p4;
	selp.b32 	%r36, %r66, %r77, %p4;
	ld.global.f32 	%f30, [%rd27+-36];
	ld.global.f32 	%f31, [%rd27+-32];
	ld.global.f32 	%f32, [%rd27+-28];
	sub.f32 	%f33, %f1, %f30;
	sub.f32 	%f34, %f2, %f31;
	sub.f32 	%f35, %f3, %f32;
	mul.f32 	%f36, %f34, %f34;
	fma.rn.f32 	%f37, %f33, %f33, %f36;
	fma.rn.f32 	%f38, %f35, %f35, %f37;
	setp.lt.f32 	%p5, %f38, %f29;
	selp.f32 	%f39, %f38, %f29, %p5;
	add.s32 	%r37, %r66, 1;
	selp.b32 	%r38, %r37, %r36, %p5;
	ld.global.f32 	%f40, [%rd27+-24];
	ld.global.f32 	%f41, [%rd27+-20];
	ld.global.f32 	%f42, [%rd27+-16];
	sub.f32 	%f43, %f1, %f40;
	sub.f32 	%f44, %f2, %f41;
	sub.f32 	%f45, %f3, %f42;
	mul.f32 	%f46, %f44, %f44;
	fma.rn.f32 	%f47, %f43, %f43, %f46;
	fma.rn.f32 	%f48, %f45, %f45, %f47;
	setp.lt.f32 	%p6, %f48, %f39;
	selp.f32 	%f49, %f48, %f39, %p6;
	add.s32 	%r39, %r66, 2;
	selp.b32 	%r40, %r39, %r38, %p6;
	ld.global.f32 	%f50, [%rd27+-12];
	ld.global.f32 	%f51, [%rd27+-8];
	ld.global.f32 	%f52, [%rd27+-4];
	sub.f32 	%f53, %f1, %f50;
	sub.f32 	%f54, %f2, %f51;
	sub.f32 	%f55, %f3, %f52;
	mul.f32 	%f56, %f54, %f54;
	fma.rn.f32 	%f57, %f53, %f53, %f56;
	fma.rn.f32 	%f58, %f55, %f55, %f57;
	setp.lt.f32 	%p7, %f58, %f49;
	selp.f32 	%f59, %f58, %f49, %p7;
	add.s32 	%r41, %r66, 3;
	selp.b32 	%r42, %r41, %r40, %p7;
	ld.global.f32 	%f60, [%rd27];
	ld.global.f32 	%f61, [%rd27+4];
	ld.global.f32 	%f62, [%rd27+8];
	sub.f32 	%f63, %f1, %f60;
	sub.f32 	%f64, %f2, %f61;
	sub.f32 	%f65, %f3, %f62;
	mul.f32 	%f66, %f64, %f64;
	fma.rn.f32 	%f67, %f63, %f63, %f66;
	fma.rn.f32 	%f68, %f65, %f65, %f67;
	setp.lt.f32 	%p8, %f68, %f59;
	selp.f32 	%f69, %f68, %f59, %p8;
	add.s32 	%r43, %r66, 4;
	selp.b32 	%r44, %r43, %r42, %p8;
	ld.global.f32 	%f70, [%rd27+12];
	ld.global.f32 	%f71, [%rd27+16];
	ld.global.f32 	%f72, [%rd27+20];
	sub.f32 	%f73, %f1, %f70;
	sub.f32 	%f74, %f2, %f71;
	sub.f32 	%f75, %f3, %f72;
	mul.f32 	%f76, %f74, %f74;
	fma.rn.f32 	%f77, %f73, %f73, %f76;
	fma.rn.f32 	%f78, %f75, %f75, %f77;
	setp.lt.f32 	%p9, %f78, %f69;
	selp.f32 	%f79, %f78, %f69, %p9;
	add.s32 	%r45, %r66, 5;
	selp.b32 	%r46, %r45, %r44, %p9;
	ld.global.f32 	%f80, [%rd27+24];
	ld.global.f32 	%f81, [%rd27+28];
	ld.global.f32 	%f82, [%rd27+32];
	sub.f32 	%f83, %f1, %f80;
	sub.f32 	%f84, %f2, %f81;
	sub.f32 	%f85, %f3, %f82;
	mul.f32 	%f86, %f84, %f84;
	fma.rn.f32 	%f87, %f83, %f83, %f86;
	fma.rn.f32 	%f88, %f85, %f85, %f87;
	setp.lt.f32 	%p10, %f88, %f79;
	selp.f32 	%f89, %f88, %f79, %p10;
	add.s32 	%r47, %r66, 6;
	selp.b32 	%r48, %r47, %r46, %p10;
	ld.global.f32 	%f90, [%rd27+36];
	ld.global.f32 	%f91, [%rd27+40];
	ld.global.f32 	%f92, [%rd27+44];
	sub.f32 	%f93, %f1, %f90;
	sub.f32 	%f94, %f2, %f91;
	sub.f32 	%f95, %f3, %f92;
	mul.f32 	%f96, %f94, %f94;
	fma.rn.f32 	%f97, %f93, %f93, %f96;
	fma.rn.f32 	%f98, %f95, %f95, %f97;
	setp.lt.f32 	%p11, %f98, %f89;
	selp.f32 	%f176, %f98, %f89, %p11;
	add.s32 	%r49, %r66, 7;
	selp.b32 	%r77, %r49, %r48, %p11;
	add.s64 	%rd27, %rd27, 96;
	add.s32 	%r66, %r66, 8;
	setp.ne.s32 	%p12, %r66, %r72;
	@%p12 bra 	$L__BB0_4;
$L__BB0_5:
	setp.eq.s32 	%p13, %r2, 0;
	@%p13 bra 	$L__BB0_13;
	and.b32  	%r11, %r24, 3;
	setp.lt.u32 	%p14, %r2, 4;
	@%p14 bra 	$L__BB0_8;
	mul.lo.s32 	%r51, %r72, 3;
	mul.wide.u32 	%rd12, %r51, 4;
	add.s64 	%rd13, %rd1, %rd12;
	ld.global.f32 	%f100, [%rd13];
	ld.global.f32 	%f101, [%rd13+4];
	ld.global.f32 	%f102, [%rd13+8];
	sub.f32 	%f103, %f1, %f100;
	sub.f32 	%f104, %f2, %f101;
	sub.f32 	%f105, %f3, %f102;
	mul.f32 	%f106, %f104, %f104;
	fma.rn.f32 	%f107, %f103, %f103, %f106;
	fma.rn.f32 	%f108, %f105, %f105, %f107;
	setp.lt.f32 	%p15, %f108, %f176;
	selp.f32 	%f109, %f108, %f176, %p15;
	selp.b32 	%r52, %r72, %r77, %p15;
	add.s32 	%r53, %r72, 1;
	ld.global.f32 	%f110, [%rd13+12];
	ld.global.f32 	%f111, [%rd13+16];
	ld.global.f32 	%f112, [%rd13+20];
	sub.f32 	%f113, %f1, %f110;
	sub.f32 	%f114, %f2, %f111;
	sub.f32 	%f115, %f3, %f112;
	mul.f32 	%f116, %f114, %f114;
	fma.rn.f32 	%f117, %f113, %f113, %f116;
	fma.rn.f32 	%f118, %f115, %f115, %f117;
	setp.lt.f32 	%p16, %f118, %f109;
	selp.f32 	%f119, %f118, %f109, %p16;
	selp.b32 	%r54, %r53, %r52, %p16;
	add.s32 	%r55, %r72, 2;
	ld.global.f32 	%f120, [%rd13+24];
	ld.global.f32 	%f121, [%rd13+28];
	ld.global.f32 	%f122, [%rd13+32];
	sub.f32 	%f123, %f1, %f120;
	sub.f32 	%f124, %f2, %f121;
	sub.f32 	%f125, %f3, %f122;
	mul.f32 	%f126, %f124, %f124;
	fma.rn.f32 	%f127, %f123, %f123, %f126;
	fma.rn.f32 	%f128, %f125, %f125, %f127;
	setp.lt.f32 	%p17, %f128, %f119;
	selp.f32 	%f129, %f128, %f119, %p17;
	selp.b32 	%r56, %r55, %r54, %p17;
	add.s32 	%r57, %r72, 3;
	add.s32 	%r58, %r51, 9;
	mul.wide.u32 	%rd14, %r58, 4;
	add.s64 	%rd15, %rd1, %rd14;
	ld.global.f32 	%f130, [%rd15];
	ld.global.f32 	%f131, [%rd15+4];
	ld.global.f32 	%f132, [%rd15+8];
	sub.f32 	%f133, %f1, %f130;
	sub.f32 	%f134, %f2, %f131;
	sub.f32 	%f135, %f3, %f132;
	mul.f32 	%f136, %f134, %f134;
	fma.rn.f32 	%f137, %f133, %f133, %f136;
	fma.rn.f32 	%f138, %f135, %f135, %f137;
	setp.lt.f32 	%p18, %f138, %f129;
	selp.f32 	%f176, %f138, %f129, %p18;
	selp.b32 	%r77, %r57, %r56, %p18;
	add.s32 	%r72, %r72, 4;
$L__BB0_8:
	setp.eq.s32 	%p19, %r11, 0;
	@%p19 bra 	$L__BB0_13;
	setp.eq.s32 	%p20, %r11, 1;
	@%p20 bra 	$L__BB0_11;
	mul.lo.s32 	%r60, %r72, 3;
	mul.wide.u32 	%rd16, %r60, 4;
	add.s64 	%rd17, %rd1, %rd16;
	ld.global.f32 	%f140, [%rd17];
	ld.global.f32 	%f141, [%rd17+4];
	ld.global.f32 	%f142, [%rd17+8];
	sub.f32 	%f143, %f1, %f140;
	sub.f32 	%f144, %f2, %f141;
	sub.f32 	%f145, %f3, %f142;
	mul.f32 	%f146, %f144, %f144;
	fma.rn.f32 	%f147, %f143, %f143, %f146;
	fma.rn.f32 	%f148, %f145, %f145, %f147;
	setp.lt.f32 	%p21, %f148, %f176;
	selp.f32 	%f149, %f148, %f176, %p21;
	selp.b32 	%r61, %r72, %r77, %p21;
	add.s32 	%r62, %r72, 1;
	add.s32 	%r63, %r60, 3;
	mul.wide.u32 	%rd18, %r63, 4;
	add.s64 	%rd19, %rd1, %rd18;
	ld.global.f32 	%f150, [%rd19];
	ld.global.f32 	%f151, [%rd19+4];
	ld.global.f32 	%f152, [%rd19+8];
	sub.f32 	%f153, %f1, %f150;
	sub.f32 	%f154, %f2, %f151;
	sub.f32 	%f155, %f3, %f152;
	mul.f32 	%f156, %f154, %f154;
	fma.rn.f32 	%f157, %f153, %f153, %f156;
	fma.rn.f32 	%f158, %f155, %f155, %f157;
	setp.lt.f32 	%p22, %f158, %f149;
	selp.f32 	%f176, %f158, %f149, %p22;
	selp.b32 	%r77, %r62, %r61, %p22;
	add.s32 	%r72, %r72, 2;
$L__BB0_11:
	and.b32  	%r64, %r24, 1;
	setp.eq.b32 	%p23, %r64, 1;
	not.pred 	%p24, %p23;
	@%p24 bra 	$L__BB0_13;
	mul.lo.s32 	%r65, %r72, 3;
	mul.wide.u32 	%rd20, %r65, 4;
	add.s64 	%rd21, %rd1, %rd20;
	ld.global.f32 	%f159, [%rd21];
	ld.global.f32 	%f160, [%rd21+4];
	ld.global.f32 	%f161, [%rd21+8];
	sub.f32 	%f162, %f1, %f159;
	sub.f32 	%f163, %f2, %f160;
	sub.f32 	%f164, %f3, %f161;
	mul.f32 	%f165, %f163, %f163;
	fma.rn.f32 	%f166, %f162, %f162, %f165;
	fma.rn.f32 	%f167, %f164, %f164, %f166;
	setp.lt.f32 	%p25, %f167, %f176;
	selp.f32 	%f176, %f167, %f176, %p25;
	selp.b32 	%r77, %r72, %r77, %p25;
$L__BB0_13:
	cvta.to.global.u64 	%rd22, %rd6;
	mul.wide.s32 	%rd23, %r1, 4;
	add.s64 	%rd24, %rd22, %rd23;
	st.global.u32 	[%rd24], %r77;
	sqrt.rn.f32 	%f168, %f176;
	cvta.to.global.u64 	%rd25, %rd7;
	add.s64 	%rd26, %rd25, %rd23;
	st.global.f32 	[%rd26], %f168;
$L__BB0_14:
	ret;

}


// ===== COMPILED SASS (sm_100) =====

	.target	sm_100

	.elftype	@"ET_EXEC"


//--------------------- .note.nv.tkinfo           --------------------------
	.section	.note.nv.tkinfo,"",@"SHT_NOTE"
	.sectionflags	@"SHF_NOTE_NV_TKINFO"
	.tkinfo
        /*0018*/ 	.word	0x00000002
        /*0030*/ 	.string	""
        /*0030*/ 	.string	"ptxas"
        /*0030*/ 	.string	"Cuda compilation tools, release 13.0, V13.0.88"
        /*0030*/ 	.string	"Build cuda_13.0.r13.0/compiler.36424714_0"
        /*0030*/ 	.string	"-arch sm_100 -m 64 "



//--------------------- .note.nv.cuinfo           --------------------------
	.section	.note.nv.cuinfo,"",@"SHT_NOTE"
	.sectionflags	@"SHF_NOTE_NV_CUINFO"
        /*0018*/ 	.short	0x0002
        /*001a*/ 	.short	0x0064
        /*001c*/ 	.short	0x0082
	.zero		2


//--------------------- .nv.info                  --------------------------
	.section	.nv.info,"",@"SHT_CUDA_INFO"
	.align	4


	//----- nvinfo : EIATTR_REGCOUNT
	.align		4
        /*0000*/ 	.byte	0x04, 0x2f
        /*0002*/ 	.short	(.L_1 - .L_0)
	.align		4
.L_0:
        /*0004*/ 	.word	index@(_Z21nearestNeighborKernelPKfS0_PiPfii)
        /*0008*/ 	.word	0x00000020


	//----- nvinfo : EIATTR_FRAME_SIZE
	.align		4
.L_1:
        /*000c*/ 	.byte	0x04, 0x11
        /*000e*/ 	.short	(.L_3 - .L_2)
	.align		4
.L_2:
        /*0010*/ 	.word	index@($__internal_0_$__cuda_sm20_sqrt_rn_f32_slowpath)
        /*0014*/ 	.word	0x00000000


	//----- nvinfo : EIATTR_FRAME_SIZE
	.align		4
.L_3:
        /*0018*/ 	.byte	0x04, 0x11
        /*001a*/ 	.short	(.L_5 - .L_4)
	.align		4
.L_4:
        /*001c*/ 	.word	index@(_Z21nearestNeighborKernelPKfS0_PiPfii)
        /*0020*/ 	.word	0x00000000


	//----- nvinfo : EIATTR_MIN_STACK_SIZE
	.align		4
.L_5:
        /*0024*/ 	.byte	0x04, 0x12
        /*0026*/ 	.short	(.L_7 - .L_6)
	.align		4
.L_6:
        /*0028*/ 	.word	index@(_Z21nearestNeighborKernelPKfS0_PiPfii)
        /*002c*/ 	.word	0x00000000
.L_7:


//--------------------- .nv.compat                --------------------------
	.section	.nv.compat,"",@"SHT_CUDA_COMPAT_INFO"
	.align	4
        /*0000*/ 	.byte	0x02, 0x09, 0x00, 0x00, 0x02, 0x02, 0x01, 0x00, 0x02, 0x05, 0x05, 0x00, 0x03, 0x07, 0x01, 0x01
        /*0010*/ 	.byte	0x02, 0x03, 0x00, 0x00, 0x02, 0x06, 0x01, 0x00, 0x04, 0x0b, 0x08, 0x00, 0x01, 0x00, 0x00, 0x00
        /*0020*/ 	.byte	0x00, 0x00, 0x00, 0x00


//--------------------- .nv.info._Z21nearestNeighborKernelPKfS0_PiPfii --------------------------
	.section	.nv.info._Z21nearestNeighborKernelPKfS0_PiPfii,"",@"SHT_CUDA_INFO"
	.sectionflags	@""
	.align	4


	//----- nvinfo : EIATTR_CUDA_API_VERSION
	.align		4
        /*0000*/ 	.byte	0x04, 0x37
        /*0002*/ 	.short	(.L_9 - .L_8)
.L_8:
        /*0004*/ 	.word	0x00000082


	//----- nvinfo : EIATTR_KPARAM_INFO
	.align		4
.L_9:
        /*0008*/ 	.byte	0x04, 0x17
        /*000a*/ 	.short	(.L_11 - .L_10)
.L_10:
        /*000c*/ 	.word	0x00000000
        /*0010*/ 	.short	0x0005
        /*0012*/ 	.short	0x0024
        /*0014*/ 	.byte	0x00, 0xf0, 0x11, 0x00


	//----- nvinfo : EIATTR_KPARAM_INFO
	.align		4
.L_11:
        /*0018*/ 	.byte	0x04, 0x17
        /*001a*/ 	.short	(.L_13 - .L_12)
.L_12:
        /*001c*/ 	.word	0x00000000
        /*0020*/ 	.short	0x0004
        /*0022*/ 	.short	0x0020
        /*0024*/ 	.byte	0x00, 0xf0, 0x11, 0x00


	//----- nvinfo : EIATTR_KPARAM_INFO
	.align		4
.L_13:
        /*0028*/ 	.byte	0x04, 0x17
        /*002a*/ 	.short	(.L_15 - .L_14)
.L_14:
        /*002c*/ 	.word	0x00000000
        /*0030*/ 	.short	0x0003
        /*0032*/ 	.short	0x0018
        /*0034*/ 	.byte	0x00, 0xf5, 0x21, 0x00


	//----- nvinfo : EIATTR_KPARAM_INFO
	.align		4
.L_15:
        /*0038*/ 	.byte	0x04, 0x17
        /*003a*/ 	.short	(.L_17 - .L_16)
.L_16:
        /*003c*/ 	.word	0x00000000
        /*0040*/ 	.short	0x0002
        /*0042*/ 	.short	0x0010
        /*0044*/ 	.byte	0x00, 0xf5, 0x21, 0x00


	//----- nvinfo : EIATTR_KPARAM_INFO
	.align		4
.L_17:
        /*0048*/ 	.byte	0x04, 0x17
        /*004a*/ 	.short	(.L_19 - .L_18)
.L_18:
        /*004c*/ 	.word	0x00000000
        /*0050*/ 	.short	0x0001
        /*0052*/ 	.short	0x0008
        /*0054*/ 	.byte	0x00, 0xf5, 0x21, 0x00


	//----- nvinfo : EIATTR_KPARAM_INFO
	.align		4
.L_19:
        /*0058*/ 	.byte	0x04, 0x17
        /*005a*/ 	.short	(.L_21 - .L_20)
.L_20:
        /*005c*/ 	.word	0x00000000
        /*0060*/ 	.short	0x0000
        /*0062*/ 	.short	0x0000
        /*0064*/ 	.byte	0x00, 0xf5, 0x21, 0x00


	//----- nvinfo : EIATTR_SPARSE_MMA_MASK
	.align		4
.L_21:
        /*0068*/ 	.byte	0x03, 0x50
        /*006a*/ 	.short	0x0000


	//----- nvinfo : EIATTR_MAXREG_COUNT
	.align		4
        /*006c*/ 	.byte	0x03, 0x1b
        /*006e*/ 	.short	0x00ff


	//----- nvinfo : EIATTR_MERCURY_ISA_VERSION
	.align		4
        /*0070*/ 	.byte	0x03, 0x5f
        /*0072*/ 	.short	0x0101


	//----- nvinfo : EIATTR_VRC_CTA_INIT_COUNT
	.align		4
        /*0074*/ 	.byte	0x02, 0x4a
	.zero		1
	.zero		1


	//----- nvinfo : EIATTR_EXIT_INSTR_OFFSETS
	.align		4
        /*0078*/ 	.byte	0x04, 0x1c
        /*007a*/ 	.short	(.L_23 - .L_22)


	//   ....[0]....
.L_22:
        /*007c*/ 	.word	0x00000070


	//   ....[1]....
        /*0080*/ 	.word	0x000010c0


	//----- nvinfo : EIATTR_CRS_STACK_SIZE
	.align		4
.L_23:
        /*0084*/ 	.byte	0x04, 0x1e
        /*0086*/ 	.short	(.L_25 - .L_24)
.L_24:
        /*0088*/ 	.word	0x00000000


	//----- nvinfo : EIATTR_CBANK_PARAM_SIZE
	.align		4
.L_25:
        /*008c*/ 	.byte	0x03, 0x19
        /*008e*/ 	.short	0x0028


	//----- nvinfo : EIATTR_PARAM_CBANK
	.align		4
        /*0090*/ 	.byte	0x04, 0x0a
        /*0092*/ 	.short	(.L_27 - .L_26)
	.align		4
.L_26:
        /*0094*/ 	.word	index@(.nv.constant0._Z21nearestNeighborKernelPKfS0_PiPfii)
        /*0098*/ 	.short	0x0380
        /*009a*/ 	.short	0x0028


	//----- nvinfo : EIATTR_SW_WAR
	.align		4
.L_27:
        /*009c*/ 	.byte	0x04, 0x36
        /*009e*/ 	.short	(.L_29 - .L_28)
.L_28:
        /*00a0*/ 	.word	0x00000008
.L_29:


//--------------------- .nv.callgraph             --------------------------
	.section	.nv.callgraph,"",@"SHT_CUDA_CALLGRAPH"
	.align	4
	.sectionentsize	8
	.align		4
        /*0000*/ 	.word	0x00000000
	.align		4
        /*0004*/ 	.word	0xffffffff
	.align		4
        /*0008*/ 	.word	0x00000000
	.align		4
        /*000c*/ 	.word	0xfffffffe
	.align		4
        /*0010*/ 	.word	0x00000000
	.align		4
        /*0014*/ 	.word	0xfffffffd
	.align		4
        /*0018*/ 	.word	0x00000000
	.align		4
        /*001c*/ 	.word	0xfffffffc


//--------------------- .text._Z21nearestNeighborKernelPKfS0_PiPfii --------------------------
	.section	.text._Z21nearestNeighborKernelPKfS0_PiPfii,"ax",@progbits
	.align	128
        .global         _Z21nearestNeighborKernelPKfS0_PiPfii
        .type           _Z21nearestNeighborKernelPKfS0_PiPfii,@function
        .size           _Z21nearestNeighborKernelPKfS0_PiPfii,(.L_x_10 - _Z21nearestNeighborKernelPKfS0_PiPfii)
        .other          _Z21nearestNeighborKernelPKfS0_PiPfii,@"STO_CUDA_ENTRY STV_DEFAULT"
_Z21nearestNeighborKernelPKfS0_PiPfii:
.text._Z21nearestNeighborKernelPKfS0_PiPfii:
[----:B------:R-:W-:Y:S01]  /*0000*/  LDC R1, c[0x0][0x37c] ;  /* 0x0000df00ff017b82 */ /* 0x000fe20000000800 */
[----:B------:R-:W0:Y:S07]  /*0010*/  S2R R3, SR_TID.X ;  /* 0x0000000000037919 */ /* 0x000e2e0000002100 */
[----:B------:R-:W0:Y:S01]  /*0020*/  S2UR UR4, SR_CTAID.X ;  /* 0x00000000000479c3 */ /* 0x000e220000002500 */
[----:B------:R-:W1:Y:S07]  /*0030*/  LDCU UR5, c[0x0][0x3a0] ;  /* 0x00007400ff0577ac */ /* 0x000e6e0008000800 */
[----:B------:R-:W0:Y:S02]  /*0040*/  LDC R4, c[0x0][0x360] ;  /* 0x0000d800ff047b82 */ /* 0x000e240000000800 */
[----:B0-----:R-:W-:-:S05]  /*0050*/  IMAD R4, R4, UR4, R3 ;  /* 0x0000000404047c24 */ /* 0x001fca000f8e0203 */
[----:B-1----:R-:W-:-:S13]  /*0060*/  ISETP.GE.AND P0, PT, R4, UR5, PT ;  /* 0x0000000504007c0c */ /* 0x002fda000bf06270 */
[----:B------:R-:W-:Y:S05]  /*0070*/  @P0 EXIT ;  /* 0x000000000000094d */ /* 0x000fea0003800000 */
[----:B------:R-:W0:Y:S01]  /*0080*/  LDCU UR6, c[0x0][0x3a4] ;  /* 0x00007480ff0677ac */ /* 0x000e220008000800 */
[----:B------:R-:W1:Y:S01]  /*0090*/  LDC.64 R2, c[0x0][0x380] ;  /* 0x0000e000ff027b82 */ /* 0x000e620000000a00 */
[----:B------:R-:W-:Y:S02]  /*00a0*/  LEA R5, R4, R4, 0x1 ;  /* 0x0000000404057211 */ /* 0x000fe400078e08ff */
[----:B------:R-:W-:Y:S01]  /*00b0*/  MOV R8, 0xffffffff ;  /* 0xffffffff00087802 */ /* 0x000fe20000000f00 */
[----:B------:R-:W2:Y:S01]  /*00c0*/  LDCU.64 UR10, c[0x0][0x358] ;  /* 0x00006b00ff0a77ac */ /* 0x000ea20008000a00 */
[----:B------:R-:W-:Y:S01]  /*00d0*/  MOV R16, 0x7f7fffff ;  /* 0x7f7fffff00107802 */ /* 0x000fe20000000f00 */
[----:B0-----:R-:W-:Y:S01]  /*00e0*/  UISETP.GE.AND UP0, UPT, UR6, 0x1, UPT ;  /* 0x000000010600788c */ /* 0x001fe2000bf06270 */
[----:B-1----:R-:W-:-:S08]  /*00f0*/  IMAD.WIDE R2, R5, 0x4, R2 ;  /* 0x0000000405027825 */ /* 0x002fd000078e0202 */
[----:B--2---:R-:W-:Y:S05]  /*0100*/  BRA.U !UP0, `(.L_x_0) ;  /* 0x0000000d089c7547 */ /* 0x004fea000b800000 */
[----:B------:R0:W5:Y:S04]  /*0110*/  LDG.E R0, desc[UR10][R2.64] ;  /* 0x0000000a02007981 */ /* 0x000168000c1e1900 */
[----:B------:R0:W5:Y:S04]  /*0120*/  LDG.E R5, desc[UR10][R2.64+0x4] ;  /* 0x0000040a02057981 */ /* 0x000168000c1e1900 */
[----:B------:R0:W5:Y:S01]  /*0130*/  LDG.E R6, desc[UR10][R2.64+0x8] ;  /* 0x0000080a02067981 */ /* 0x000162000c1e1900 */
[----:B------:R-:W-:Y:S01]  /*0140*/  UISETP.GE.U32.AND UP1, UPT, UR6, 0x8, UPT ;  /* 0x000000080600788c */ /* 0x000fe2000bf26070 */
[----:B------:R-:W-:Y:S01]  /*0150*/  HFMA2 R7, -RZ, RZ, 0, 0 ;  /* 0x00000000ff077431 */ /* 0x000fe200000001ff */
[----:B------:R-:W-:Y:S01]  /*0160*/  ULOP3.LUT UR7, UR6, 0x7, URZ, 0xc0, !UPT ;  /* 0x0000000706077892 */ /* 0x000fe2000f8ec0ff */
[----:B------:R-:W-:-:S02]  /*0170*/  MOV R16, 0x7f7fffff ;  /* 0x7f7fffff00107802 */ /* 0x000fc40000000f00 */
[----:B------:R-:W-:Y:S01]  /*0180*/  MOV R8, 0xffffffff ;  /* 0xffffffff00087802 */ /* 0x000fe20000000f00 */
[----:B------:R-:W-:-:S03]  /*0190*/  UISETP.NE.AND UP0, UPT, UR7, URZ, UPT ;  /* 0x000000ff0700728c */ /* 0x000fc6000bf05270 */
[----:B0-----:R-:W-:Y:S08]  /*01a0*/  BRA.U !UP1, `(.L_x_1) ;  /* 0x0000000509bc7547 */ /* 0x001ff0000b800000 */
[----:B------:R-:W0:Y:S01]  /*01b0*/  LDCU.64 UR4, c[0x0][0x388] ;  /* 0x00007100ff0477ac */ /* 0x000e220008000a00 */
[----:B------:R-:W-:Y:S02]  /*01c0*/  MOV R16, 0x7f7fffff ;  /* 0x7f7fffff00107802 */ /* 0x000fe40000000f00 */
[----:B------:R-:W-:Y:S01]  /*01d0*/  MOV R8, 0xffffffff ;  /* 0xffffffff00087802 */ /* 0x000fe20000000f00 */
[----:B------:R-:W-:Y:S01]  /*01e0*/  ULOP3.LUT UR8, UR6, 0x7ffffff8, URZ, 0xc0, !UPT ;  /* 0x7ffffff806087892 */ /* 0x000fe2000f8ec0ff */
[----:B------:R-:W-:-:S05]  /*01f0*/  MOV R9, RZ ;  /* 0x000000ff00097202 */ /* 0x000fca0000000f00 */
[----:B------:R-:W-:Y:S01]  /*0200*/  MOV R7, UR8 ;  /* 0x0000000800077c02 */ /* 0x000fe20008000f00 */
[----:B0-----:R-:W-:-:S04]  /*0210*/  UIADD3 UR4, UP1, UPT, UR4, 0x30, URZ ;  /* 0x0000003004047890 */ /* 0x001fc8000ff3e0ff */
[----:B------:R-:W-:Y:S02]  /*0220*/  UIADD3.X UR5, UPT, UPT, URZ, UR5, URZ, UP1, !UPT ;  /* 0x00000005ff057290 */ /* 0x000fe40008ffe4ff */
[----:B------:R-:W-:-:S04]  /*0230*/  MOV R2, UR4 ;  /* 0x0000000400027c02 */ /* 0x000fc80008000f00 */
[----:B------:R-:W-:-:S07]  /*0240*/  MOV R3, UR5 ;  /* 0x0000000500037c02 */ /* 0x000fce0008000f00 */
.L_x_2:
[----:B------:R-:W2:Y:S04]  /*0250*/  LDG.E R10, desc[UR10][R2.64+-0x2c] ;  /* 0xffffd40a020a7981 */ /* 0x000ea8000c1e1900 */
[----:B------:R-:W3:Y:S04]  /*0260*/  LDG.E R13, desc[UR10][R2.64+-0x30] ;  /* 0xffffd00a020d7981 */ /* 0x000ee8000c1e1900 */
[----:B------:R-:W4:Y:S04]  /*0270*/  LDG.E R15, desc[UR10][R2.64+-0x28] ;  /* 0xffffd80a020f7981 */ /* 0x000f28000c1e1900 */
[----:B------:R-:W4:Y:S04]  /*0280*/  LDG.E R20, desc[UR10][R2.64+-0x20] ;  /* 0xffffe00a02147981 */ /* 0x000f28000c1e1900 */
[----:B------:R-:W4:Y:S04]  /*0290*/  LDG.E R21, desc[UR10][R2.64+-0x24] ;  /* 0xffffdc0a02157981 */ /* 0x000f28000c1e1900 */
[----:B------:R-:W4:Y:S04]  /*02a0*/  LDG.E R23, desc[UR10][R2.64+-0x1c] ;  /* 0xffffe40a02177981 */ /* 0x000f28000c1e1900 */
[----:B------:R-:W4:Y:S04]  /*02b0*/  LDG.E R18, desc[UR10][R2.64+-0x14] ;  /* 0xffffec0a02127981 */ /* 0x000f28000c1e1900 */
[----:B------:R-:W4:Y:S04]  /*02c0*/  LDG.E R25, desc[UR10][R2.64+-0x18] ;  /* 0xffffe80a02197981 */ /* 0x000f28000c1e1900 */
[----:B------:R-:W4:Y:S01]  /*02d0*/  LDG.E R11, desc[UR10][R2.64+-0x10] ;  /* 0xfffff00a020b7981 */ /* 0x000f22000c1e1900 */
[----:B--2--5:R-:W-:-:S03]  /*02e0*/  FADD R14, R5, -R10 ;  /* 0x8000000a050e7221 */ /* 0x024fc60000000000 */
[----:B------:R-:W2:Y:S01]  /*02f0*/  LDG.E R10, desc[UR10][R2.64+-0x8] ;  /* 0xfffff80a020a7981 */ /* 0x000ea2000c1e1900 */
[----:B---3--:R-:W-:Y:S01]  /*0300*/  FADD R12, R0, -R13 ;  /* 0x8000000d000c7221 */ /* 0x008fe20000000000 */
[----:B------:R-:W-:Y:S02]  /*0310*/  FMUL R17, R14, R14 ;  /* 0x0000000e0e117220 */ /* 0x000fe40000400000 */
[----:B------:R-:W3:Y:S02]  /*0320*/  LDG.E R13, desc[UR10][R2.64+-0xc] ;  /* 0xfffff40a020d7981 */ /* 0x000ee4000c1e1900 */
[----:B------:R-:W-:Y:S01]  /*0330*/  FFMA R19, R12, R12, R17 ;  /* 0x0000000c0c137223 */ /* 0x000fe20000000011 */
[----:B----4-:R-:W-:Y:S01]  /*0340*/  FADD R12, R6, -R15 ;  /* 0x8000000f060c7221 */ /* 0x010fe20000000000 */
[----:B------:R-:W4:Y:S01]  /*0350*/  LDG.E R17, desc[UR10][R2.64+-0x4] ;  /* 0xfffffc0a02117981 */ /* 0x000f22000c1e1900 */
[----:B------:R-:W-:-:S03]  /*0360*/  FADD R20, R5, -R20 ;  /* 0x8000001405147221 */ /* 0x000fc60000000000 */
[----:B------:R-:W4:Y:S01]  /*0370*/  LDG.E R14, desc[UR10][R2.64+0x4] ;  /* 0x0000040a020e7981 */ /* 0x000f22000c1e1900 */
[----:B------:R-:W-:Y:S01]  /*0380*/  FFMA R27, R12, R12, R19 ;  /* 0x0000000c0c1b7223 */ /* 0x000fe20000000013 */
[----:B------:R-:W-:Y:S01]  /*0390*/  FADD R21, R0, -R21 ;  /* 0x8000001500157221 */ /* 0x000fe20000000000 */
[----:B------:R-:W-:Y:S01]  /*03a0*/  FMUL R20, R20, R20 ;  /* 0x0000001414147220 */ /* 0x000fe20000400000 */
[----:B------:R-:W4:Y:S01]  /*03b0*/  LDG.E R15, desc[UR10][R2.64] ;  /* 0x0000000a020f7981 */ /* 0x000f22000c1e1900 */
[----:B------:R-:W-:Y:S01]  /*03c0*/  FADD R23, R6, -R23 ;  /* 0x8000001706177221 */ /* 0x000fe20000000000 */
[-C--:B------:R-:W-:Y:S01]  /*03d0*/  FSETP.GEU.AND P4, PT, R27, R16.reuse, PT ;  /* 0x000000101b00720b */ /* 0x080fe20003f8e000 */
[----:B------:R-:W-:Y:S01]  /*03e0*/  FFMA R22, R21, R21, R20 ;  /* 0x0000001515167223 */ /* 0x000fe20000000014 */
[----:B------:R-:W4:Y:S04]  /*03f0*/  LDG.E R19, desc[UR10][R2.64+0x8] ;  /* 0x0000080a02137981 */ /* 0x000f28000c1e1900 */
[----:B------:R-:W4:Y:S01]  /*0400*/  LDG.E R12, desc[UR10][R2.64+0x10] ;  /* 0x0000100a020c7981 */ /* 0x000f22000c1e1900 */
[----:B------:R-:W-:Y:S01]  /*0410*/  FSEL R20, R27, R16, !P4 ;  /* 0x000000101b147208 */ /* 0x000fe20006000000 */
[----:B------:R-:W-:-:S02]  /*0420*/  FFMA R27, R23, R23, R22 ;  /* 0x00000017171b7223 */ /* 0x000fc40000000016 */
[----:B------:R-:W4:Y:S01]  /*0430*/  LDG.E R21, desc[UR10][R2.64+0xc] ;  /* 0x00000c0a02157981 */ /* 0x000f22000c1e1900 */
[----:B------:R-:W-:Y:S01]  /*0440*/  FADD R22, R5, -R18 ;  /* 0x8000001205167221 */ /* 0x000fe20000000000 */
[----:B------:R-:W-:Y:S02]  /*0450*/  FADD R18, R0, -R25 ;  /* 0x8000001900127221 */ /* 0x000fe40000000000 */
[----:B------:R-:W4:Y:S01]  /*0460*/  LDG.E R23, desc[UR10][R2.64+0x14] ;  /* 0x0000140a02177981 */ /* 0x000f22000c1e1900 */
[----:B------:R-:W-:-:S03]  /*0470*/  FMUL R29, R22, R22 ;  /* 0x00000016161d7220 */ /* 0x000fc60000400000 */
[----:B------:R-:W4:Y:S01]  /*0480*/  LDG.E R16, desc[UR10][R2.64+0x1c] ;  /* 0x00001c0a02107981 */ /* 0x000f22000c1e1900 */
[----:B------:R-:W-:-:S03]  /*0490*/  FSETP.GEU.AND P5, PT, R27, R20, PT ;  /* 0x000000141b00720b */ /* 0x000fc60003fae000 */
[----:B------:R-:W4:Y:S01]  /*04a0*/  LDG.E R25, desc[UR10][R2.64+0x18] ;  /* 0x0000180a02197981 */ /* 0x000f22000c1e1900 */
[----:B------:R-:W-:Y:S01]  /*04b0*/  FFMA R22, R18, R18, R29 ;  /* 0x0000001212167223 */ /* 0x000fe2000000001d */
[----:B------:R-:W-:Y:S02]  /*04c0*/  FADD R11, R6, -R11 ;  /* 0x8000000b060b7221 */ /* 0x000fe40000000000 */
[----:B------:R-:W4:Y:S01]  /*04d0*/  LDG.E R29, desc[UR10][R2.64+0x20] ;  /* 0x0000200a021d7981 */ /* 0x000f22000c1e1900 */
[----:B------:R-:W-:-:S03]  /*04e0*/  FSEL R20, R27, R20, !P5 ;  /* 0x000000141b147208 */ /* 0x000fc60006800000 */
[----:B------:R-:W4:Y:S01]  /*04f0*/  LDG.E R18, desc[UR10][R2.64+0x28] ;  /* 0x0000280a02127981 */ /* 0x000f22000c1e1900 */
[----:B------:R-:W-:-:S03]  /*0500*/  FFMA R22, R11, R11, R22 ;  /* 0x0000000b0b167223 */ /* 0x000fc60000000016 */
[----:B------:R-:W4:Y:S04]  /*0510*/  LDG.E R27, desc[UR10][R2.64+0x24] ;  /* 0x0000240a021b7981 */ /* 0x000f28000c1e1900 */
[----:B------:R-:W4:Y:S01]  /*0520*/  LDG.E R11, desc[UR10][R2.64+0x2c] ;  /* 0x00002c0a020b7981 */ /* 0x000f22000c1e1900 */
[----:B------:R-:W-:-:S04]  /*0530*/  FSETP.GEU.AND P3, PT, R22, R20, PT ;  /* 0x000000141600720b */ /* 0x000fc80003f6e000 */
[----:B------:R-:W-:Y:S02]  /*0540*/  FSEL R20, R22, R20, !P3 ;  /* 0x0000001416147208 */ /* 0x000fe40005800000 */
[C---:B------:R-:W-:Y:S02]  /*0550*/  SEL R8, R9.reuse, R8, !P4 ;  /* 0x0000000809087207 */ /* 0x040fe40006000000 */
[----:B------:R-:W-:-:S05]  /*0560*/  @!P5 IADD3 R8, PT, PT, R9, 0x1, RZ ;  /* 0x000000010908d810 */ /* 0x000fca0007ffe0ff */
[----:B------:R-:W-:Y:S01]  /*0570*/  @!P3 IADD3 R8, PT, PT, R9, 0x2, RZ ;  /* 0x000000020908b810 */ /* 0x000fe20007ffe0ff */
[----:B--2---:R-:W-:Y:S01]  /*0580*/  FADD R10, R5, -R10 ;  /* 0x8000000a050a7221 */ /* 0x004fe20000000000 */
[----:B---3--:R-:W-:-:S03]  /*0590*/  FADD R13, R0, -R13 ;  /* 0x8000000d000d7221 */ /* 0x008fc60000000000 */
[----:B------:R-:W-:-:S04]  /*05a0*/  FMUL R10, R10, R10 ;  /* 0x0000000a0a0a7220 */ /* 0x000fc80000400000 */
[----:B------:R-:W-:Y:S01]  /*05b0*/  FFMA R10, R13, R13, R10 ;  /* 0x0000000d0d0a7223 */ /* 0x000fe2000000000a */
[----:B----4-:R-:W-:Y:S01]  /*05c0*/  FADD R17, R6, -R17 ;  /* 0x8000001106117221 */ /* 0x010fe20000000000 */
[----:B------:R-:W-:-:S03]  /*05d0*/  FADD R14, R5, -R14 ;  /* 0x8000000e050e7221 */ /* 0x000fc60000000000 */
[----:B------:R-:W-:Y:S01]  /*05e0*/  FFMA R17, R17, R17, R10 ;  /* 0x0000001111117223 */ /* 0x000fe2000000000a */
[----:B------:R-:W-:Y:S01]  /*05f0*/  FADD R15, R0, -R15 ;  /* 0x8000000f000f7221 */ /* 0x000fe20000000000 */
[----:B------:R-:W-:-:S03]  /*0600*/  FMUL R14, R14, R14 ;  /* 0x0000000e0e0e7220 */ /* 0x000fc60000400000 */
[----:B------:R-:W-:Y:S01]  /*0610*/  FSETP.GEU.AND P2, PT, R17, R20, PT ;  /* 0x000000141100720b */ /* 0x000fe20003f4e000 */
[----:B------:R-:W-:Y:S01]  /*0620*/  FADD R19, R6, -R19 ;  /* 0x8000001306137221 */ /* 0x000fe20000000000 */
[----:B------:R-:W-:Y:S01]  /*0630*/  FFMA R14, R15, R15, R14 ;  /* 0x0000000f0f0e7223 */ /* 0x000fe2000000000e */
[----:B------:R-:W-:-:S03]  /*0640*/  FADD R12, R5, -R12 ;  /* 0x8000000c050c7221 */ /* 0x000fc60000000000 */
[----:B------:R-:W-:Y:S01]  /*0650*/  FFMA R14, R19, R19, R14 ;  /* 0x00000013130e7223 */ /* 0x000fe2000000000e */
[----:B------:R-:W-:Y:S01]  /*0660*/  FSEL R17, R17, R20, !P2 ;  /* 0x0000001411117208 */ /* 0x000fe20005000000 */
[----:B------:R-:W-:Y:S01]  /*0670*/  FADD R21, R0, -R21 ;  /* 0x8000001500157221 */ /* 0x000fe20000000000 */
[----:B------:R-:W-:Y:S02]  /*0680*/  FMUL R12, R12, R12 ;  /* 0x0000000c0c0c7220 */ /* 0x000fe40000400000 */
        /* <DEDUP_REMOVED lines=16> */
[-C--:B------:R-:W-:Y:S01]  /*0790*/  FSETP.GEU.AND P4, PT, R29, R14.reuse, PT ;  /* 0x0000000e1d00720b */ /* 0x080fe20003f8e000 */
[----:B------:R-:W-:Y:S01]  /*07a0*/  FADD R11, R6, -R11 ;  /* 0x8000000b060b7221 */ /* 0x000fe20000000000 */
[----:B------:R-:W-:Y:S02]  /*07b0*/  FFMA R18, R27, R27, R18 ;  /* 0x0000001b1b127223 */ /* 0x000fe40000000012 */
[----:B------:R-:W-:Y:S02]  /*07c0*/  FSEL R14, R29, R14, !P4 ;  /* 0x0000000e1d0e7208 */ /* 0x000fe40006000000 */
[----:B------:R-:W-:Y:S01]  /*07d0*/  FFMA R11, R11, R11, R18 ;  /* 0x0000000b0b0b7223 */ /* 0x000fe20000000012 */
[----:B------:R-:W-:-:S04]  /*07e0*/  @!P2 IADD3 R8, PT, PT, R9, 0x3, RZ ;  /* 0x000000030908a810 */ /* 0x000fc80007ffe0ff */
[----:B------:R-:W-:Y:S02]  /*07f0*/  FSETP.GEU.AND P2, PT, R11, R14, PT ;  /* 0x0000000e0b00720b */ /* 0x000fe40003f4e000 */
[C---:B------:R-:W-:Y:S02]  /*0800*/  @!P0 IADD3 R8, PT, PT, R9.reuse, 0x4, RZ ;  /* 0x0000000409088810 */ /* 0x040fe40007ffe0ff */
[C---:B------:R-:W-:Y:S02]  /*0810*/  @!P1 IADD3 R8, PT, PT, R9.reuse, 0x5, RZ ;  /* 0x0000000509089810 */ /* 0x040fe40007ffe0ff */
[----:B------:R-:W-:-:S07]  /*0820*/  @!P4 IADD3 R8, PT, PT, R9, 0x6, RZ ;  /* 0x000000060908c810 */ /* 0x000fce0007ffe0ff */
[C---:B------:R-:W-:Y:S02]  /*0830*/  @!P2 IADD3 R8, PT, PT, R9.reuse, 0x7, RZ ;  /* 0x000000070908a810 */ /* 0x040fe40007ffe0ff */
[----:B------:R-:W-:-:S04]  /*0840*/  IADD3 R9, PT, PT, R9, 0x8, RZ ;  /* 0x0000000809097810 */ /* 0x000fc80007ffe0ff */
[----:B------:R-:W-:Y:S02]  /*0850*/  ISETP.NE.AND P0, PT, R9, R7, PT ;  /* 0x000000070900720c */ /* 0x000fe40003f05270 */
[----:B------:R-:W-:Y:S02]  /*0860*/  IADD3 R2, P1, PT, R2, 0x60, RZ ;  /* 0x0000006002027810 */ /* 0x000fe40007f3e0ff */
[----:B------:R-:W-:Y:S02]  /*0870*/  FSEL R16, R11, R14, !P2 ;  /* 0x0000000e0b107208 */ /* 0x000fe40005000000 */
[----:B------:R-:W-:-:S07]  /*0880*/  IADD3.X R3, PT, PT, RZ, R3, RZ, P1, !PT ;  /* 0x00000003ff037210 */ /* 0x000fce0000ffe4ff */
[----:B------:R-:W-:Y:S05]  /*0890*/  @P0 BRA `(.L_x_2) ;  /* 0xfffffff8006c0947 */ /* 0x000fea000383ffff */
.L_x_1:
[----:B------:R-:W-:Y:S05]  /*08a0*/  BRA.U !UP0, `(.L_x_0) ;  /* 0x0000000508b47547 */ /* 0x000fea000b800000 */
[----:B------:R-:W-:Y:S02]  /*08b0*/  UISETP.GE.U32.AND UP0, UPT, UR7, 0x4, UPT ;  /* 0x000000040700788c */ /* 0x000fe4000bf06070 */
[----:B------:R-:W-:-:S04]  /*08c0*/  ULOP3.LUT UR5, UR6, 0x3, URZ, 0xc0, !UPT ;  /* 0x0000000306057892 */ /* 0x000fc8000f8ec0ff */
[----:B------:R-:W-:-:S03]  /*08d0*/  UISETP.NE.AND UP1, UPT, UR5, URZ, UPT ;  /* 0x000000ff0500728c */ /* 0x000fc6000bf25270 */
[----:B------:R-:W-:Y:S08]  /*08e0*/  BRA.U !UP0, `(.L_x_3) ;  /* 0x0000000108d87547 */ /* 0x000ff0000b800000 */
[----:B------:R-:W0:Y:S01]  /*08f0*/  LDC.64 R10, c[0x0][0x388] ;  /* 0x0000e200ff0a7b82 */ /* 0x000e220000000a00 */
[----:B------:R-:W-:-:S04]  /*0900*/  LEA R13, R7, R7, 0x1 ;  /* 0x00000007070d7211 */ /* 0x000fc800078e08ff */
[C---:B------:R-:W-:Y:S01]  /*0910*/  IADD3 R19, PT, PT, R13.reuse, 0x9, RZ ;  /* 0x000000090d137810 */ /* 0x040fe20007ffe0ff */
[----:B0-----:R-:W-:-:S05]  /*0920*/  IMAD.WIDE.U32 R2, R13, 0x4, R10 ;  /* 0x000000040d027825 */ /* 0x001fca00078e000a */
[----:B------:R-:W2:Y:S04]  /*0930*/  LDG.E R20, desc[UR10][R2.64+0x4] ;  /* 0x0000040a02147981 */ /* 0x000ea8000c1e1900 */
[----:B------:R-:W3:Y:S04]  /*0940*/  LDG.E R25, desc[UR10][R2.64] ;  /* 0x0000000a02197981 */ /* 0x000ee8000c1e1900 */
[----:B------:R-:W4:Y:S04]  /*0950*/  LDG.E R18, desc[UR10][R2.64+0x10] ;  /* 0x0000100a02127981 */ /* 0x000f28000c1e1900 */
[----:B------:R-:W4:Y:S04]  /*0960*/  LDG.E R17, desc[UR10][R2.64+0x8] ;  /* 0x0000080a02117981 */ /* 0x000f28000c1e1900 */
[----:B------:R-:W4:Y:S01]  /*0970*/  LDG.E R9, desc[UR10][R2.64+0xc] ;  /* 0x00000c0a02097981 */ /* 0x000f22000c1e1900 */
[----:B------:R-:W-:-:S03]  /*0980*/  IMAD.WIDE.U32 R10, R19, 0x4, R10 ;  /* 0x00000004130a7825 */ /* 0x000fc600078e000a */
[----:B------:R-:W4:Y:S04]  /*0990*/  LDG.E R12, desc[UR10][R2.64+0x1c] ;  /* 0x00001c0a020c7981 */ /* 0x000f28000c1e1900 */
[----:B------:R-:W4:Y:S04]  /*09a0*/  LDG.E R13, desc[UR10][R2.64+0x14] ;  /* 0x0000140a020d7981 */ /* 0x000f28000c1e1900 */
[----:B------:R-:W4:Y:S04]  /*09b0*/  LDG.E R15, desc[UR10][R2.64+0x18] ;  /* 0x0000180a020f7981 */ /* 0x000f28000c1e1900 */
[----:B------:R-:W4:Y:S04]  /*09c0*/  LDG.E R14, desc[UR10][R10.64+0x4] ;  /* 0x0000040a0a0e7981 */ /* 0x000f28000c1e1900 */
[----:B------:R-:W4:Y:S04]  /*09d0*/  LDG.E R19, desc[UR10][R2.64+0x20] ;  /* 0x0000200a02137981 */ /* 0x000f28000c1e1900 */
[----:B------:R-:W4:Y:S04]  /*09e0*/  LDG.E R21, desc[UR10][R10.64] ;  /* 0x0000000a0a157981 */ /* 0x000f28000c1e1900 */
[----:B------:R-:W4:Y:S01]  /*09f0*/  LDG.E R23, desc[UR10][R10.64+0x8] ;  /* 0x0000080a0a177981 */ /* 0x000f22000c1e1900 */
[----:B--2--5:R-:W-:Y:S01]  /*0a00*/  FADD R20, R5, -R20 ;  /* 0x8000001405147221 */ /* 0x024fe20000000000 */
[----:B---3--:R-:W-:-:S03]  /*0a10*/  FADD R25, R0, -R25 ;  /* 0x8000001900197221 */ /* 0x008fc60000000000 */
[----:B------:R-:W-:Y:S01]  /*0a20*/  FMUL R20, R20, R20 ;  /* 0x0000001414147220 */ /* 0x000fe20000400000 */
[----:B----4-:R-:W-:-:S03]  /*0a30*/  FADD R18, R5, -R18 ;  /* 0x8000001205127221 */ /* 0x010fc60000000000 */
[----:B------:R-:W-:Y:S01]  /*0a40*/  FFMA R20, R25, R25, R20 ;  /* 0x0000001919147223 */ /* 0x000fe20000000014 */
[----:B------:R-:W-:Y:S01]  /*0a50*/  FADD R17, R6, -R17 ;  /* 0x8000001106117221 */ /* 0x000fe20000000000 */
[----:B------:R-:W-:Y:S01]  /*0a60*/  FMUL R18, R18, R18 ;  /* 0x0000001212127220 */ /* 0x000fe20000400000 */
[----:B------:R-:W-:Y:S02]  /*0a70*/  FADD R9, R0, -R9 ;  /* 0x8000000900097221 */ /* 0x000fe40000000000 */
[----:B------:R-:W-:Y:S02]  /*0a80*/  FFMA R17, R17, R17, R20 ;  /* 0x0000001111117223 */ /* 0x000fe40000000014 */
[----:B------:R-:W-:Y:S01]  /*0a90*/  FFMA R18, R9, R9, R18 ;  /* 0x0000000909127223 */ /* 0x000fe20000000012 */
[----:B------:R-:W-:Y:S02]  /*0aa0*/  FADD R12, R5, -R12 ;  /* 0x8000000c050c7221 */ /* 0x000fe40000000000 */
[----:B------:R-:W-:Y:S01]  /*0ab0*/  FSETP.GEU.AND P0, PT, R17, R16, PT ;  /* 0x000000101100720b */ /* 0x000fe20003f0e000 */
[----:B------:R-:W-:Y:S01]  /*0ac0*/  FADD R13, R6, -R13 ;  /* 0x8000000d060d7221 */ /* 0x000fe20000000000 */
[----:B------:R-:W-:-:S02]  /*0ad0*/  FMUL R12, R12, R12 ;  /* 0x0000000c0c0c7220 */ /* 0x000fc40000400000 */
[----:B------:R-:W-:Y:S01]  /*0ae0*/  FSEL R16, R17, R16, !P0 ;  /* 0x0000001011107208 */ /* 0x000fe20004000000 */
[----:B------:R-:W-:Y:S01]  /*0af0*/  FADD R15, R0, -R15 ;  /* 0x8000000f000f7221 */ /* 0x000fe20000000000 */
[----:B------:R-:W-:Y:S01]  /*0b00*/  FFMA R13, R13, R13, R18 ;  /* 0x0000000d0d0d7223 */ /* 0x000fe20000000012 */
[----:B------:R-:W-:Y:S02]  /*0b10*/  SEL R8, R7, R8, !P0 ;  /* 0x0000000807087207 */ /* 0x000fe40004000000 */
[----:B------:R-:W-:Y:S01]  /*0b20*/  FFMA R12, R15, R15, R12 ;  /* 0x0000000f0f0c7223 */ /* 0x000fe2000000000c */
[----:B------:R-:W-:Y:S01]  /*0b30*/  FADD R14, R5, -R14 ;  /* 0x8000000e050e7221 */ /* 0x000fe20000000000 */
[C---:B------:R-:W-:Y:S01]  /*0b40*/  FSETP.GEU.AND P1, PT, R13.reuse, R16, PT ;  /* 0x000000100d00720b */ /* 0x040fe20003f2e000 */
[----:B------:R-:W-:Y:S02]  /*0b50*/  FADD R19, R6, -R19 ;  /* 0x8000001306137221 */ /* 0x000fe40000000000 */
[----:B------:R-:W-:Y:S01]  /*0b60*/  FMUL R14, R14, R14 ;  /* 0x0000000e0e0e7220 */ /* 0x000fe20000400000 */
[----:B------:R-:W-:Y:S01]  /*0b70*/  FSEL R13, R13, R16, !P1 ;  /* 0x000000100d0d7208 */ /* 0x000fe20004800000 */
[----:B------:R-:W-:Y:S01]  /*0b80*/  FADD R21, R0, -R21 ;  /* 0x8000001500157221 */ /* 0x000fe20000000000 */
[----:B------:R-:W-:-:S03]  /*0b90*/  FFMA R12, R19, R19, R12 ;  /* 0x00000013130c7223 */ /* 0x000fc6000000000c */
[----:B------:R-:W-:Y:S01]  /*0ba0*/  FFMA R14, R21, R21, R14 ;  /* 0x00000015150e7223 */ /* 0x000fe2000000000e */
[----:B------:R-:W-:Y:S01]  /*0bb0*/  FADD R23, R6, -R23 ;  /* 0x8000001706177221 */ /* 0x000fe20000000000 */
[C---:B------:R-:W-:Y:S02]  /*0bc0*/  FSETP.GEU.AND P2, PT, R12.reuse, R13, PT ;  /* 0x0000000d0c00720b */ /* 0x040fe40003f4e000 */
[----:B------:R-:W-:Y:S01]  /*0bd0*/  @!P1 IADD3 R8, PT, PT, R7, 0x1, RZ ;  /* 0x0000000107089810 */ /* 0x000fe20007ffe0ff */
[----:B------:R-:W-:Y:S01]  /*0be0*/  FFMA R23, R23, R23, R14 ;  /* 0x0000001717177223 */ /* 0x000fe2000000000e */
[----:B------:R-:W-:-:S04]  /*0bf0*/  FSEL R12, R12, R13, !P2 ;  /* 0x0000000d0c0c7208 */ /* 0x000fc80005000000 */
[----:B------:R-:W-:-:S04]  /*0c00*/  FSETP.GEU.AND P3, PT, R23, R12, PT ;  /* 0x0000000c1700720b */ /* 0x000fc80003f6e000 */
[----:B------:R-:W-:Y:S02]  /*0c10*/  FSEL R16, R23, R12, !P3 ;  /* 0x0000000c17107208 */ /* 0x000fe40005800000 */
[----:B------:R-:W-:-:S07]  /*0c20*/  @!P2 IADD3 R8, PT, PT, R7, 0x2, RZ ;  /* 0x000000020708a810 */ /* 0x000fce0007ffe0ff */
[C---:B------:R-:W-:Y:S02]  /*0c30*/  @!P3 IADD3 R8, PT, PT, R7.reuse, 0x3, RZ ;  /* 0x000000030708b810 */ /* 0x040fe40007ffe0ff */
[----:B------:R-:W-:-:S07]  /*0c40*/  IADD3 R7, PT, PT, R7, 0x4, RZ ;  /* 0x0000000407077810 */ /* 0x000fce0007ffe0ff */
.L_x_3:
[----:B------:R-:W-:Y:S05]  /*0c50*/  BRA.U !UP1, `(.L_x_0) ;  /* 0x0000000109c87547 */ /* 0x000fea000b800000 */
[----:B------:R-:W-:Y:S02]  /*0c60*/  UISETP.NE.AND UP0, UPT, UR5, 0x1, UPT ;  /* 0x000000010500788c */ /* 0x000fe4000bf05270 */
[----:B------:R-:W-:-:S04]  /*0c70*/  ULOP3.LUT UR4, UR6, 0x1, URZ, 0xc0, !UPT ;  /* 0x0000000106047892 */ /* 0x000fc8000f8ec0ff */
[----:B------:R-:W-:-:S03]  /*0c80*/  UISETP.NE.U32.AND UP1, UPT, UR4, 0x1, UPT ;  /* 0x000000010400788c */ /* 0x000fc6000bf25070 */
[----:B------:R-:W-:Y:S08]  /*0c90*/  BRA.U !UP0, `(.L_x_4) ;  /* 0x0000000108787547 */ /* 0x000ff0000b800000 */
[----:B------:R-:W0:Y:S01]  /*0ca0*/  LDC.64 R2, c[0x0][0x388] ;  /* 0x0000e200ff027b82 */ /* 0x000e220000000a00 */
[----:B------:R-:W-:-:S05]  /*0cb0*/  LEA R9, R7, R7, 0x1 ;  /* 0x0000000707097211 */ /* 0x000fca00078e08ff */
[C---:B0-----:R-:W-:Y:S01]  /*0cc0*/  IMAD.WIDE.U32 R10, R9.reuse, 0x4, R2 ;  /* 0x00000004090a7825 */ /* 0x041fe200078e0002 */
[----:B------:R-:W-:-:S04]  /*0cd0*/  IADD3 R9, PT, PT, R9, 0x3, RZ ;  /* 0x0000000309097810 */ /* 0x000fc80007ffe0ff */
[----:B------:R-:W2:Y:S01]  /*0ce0*/  LDG.E R14, desc[UR10][R10.64+0x4] ;  /* 0x0000040a0a0e7981 */ /* 0x000ea2000c1e1900 */
[----:B------:R-:W-:-:S03]  /*0cf0*/  IMAD.WIDE.U32 R2, R9, 0x4, R2 ;  /* 0x0000000409027825 */ /* 0x000fc600078e0002 */
[----:B------:R-:W3:Y:S04]  /*0d00*/  LDG.E R15, desc[UR10][R10.64] ;  /* 0x0000000a0a0f7981 */ /* 0x000ee8000c1e1900 */
        /* <DEDUP_REMOVED lines=9> */
[----:B------:R-:W-:-:S03]  /*0da0*/  FADD R12, R5, -R12 ;  /* 0x8000000c050c7221 */ /* 0x000fc60000000000 */
[----:B------:R-:W-:Y:S01]  /*0db0*/  FFMA R17, R17, R17, R14 ;  /* 0x0000001111117223 */ /* 0x000fe2000000000e */
[----:B------:R-:W-:Y:S01]  /*0dc0*/  FADD R9, R0, -R9 ;  /* 0x8000000900097221 */ /* 0x000fe20000000000 */
[----:B------:R-:W-:-:S03]  /*0dd0*/  FMUL R12, R12, R12 ;  /* 0x0000000c0c0c7220 */ /* 0x000fc60000400000 */
[-C--:B------:R-:W-:Y:S01]  /*0de0*/  FSETP.GEU.AND P1, PT, R17, R16.reuse, PT ;  /* 0x000000101100720b */ /* 0x080fe20003f2e000 */
[----:B------:R-:W-:Y:S01]  /*0df0*/  FADD R13, R6, -R13 ;  /* 0x8000000d060d7221 */ /* 0x000fe20000000000 */
[----:B------:R-:W-:Y:S02]  /*0e00*/  FFMA R12, R9, R9, R12 ;  /* 0x00000009090c7223 */ /* 0x000fe4000000000c */
[----:B------:R-:W-:Y:S02]  /*0e10*/  FSEL R17, R17, R16, !P1 ;  /* 0x0000001011117208 */ /* 0x000fe40004800000 */
[----:B------:R-:W-:Y:S01]  /*0e20*/  SEL R8, R7, R8, !P1 ;  /* 0x0000000807087207 */ /* 0x000fe20004800000 */
[----:B------:R-:W-:-:S05]  /*0e30*/  FFMA R12, R13, R13, R12 ;  /* 0x0000000d0d0c7223 */ /* 0x000fca000000000c */
[----:B------:R-:W-:-:S04]  /*0e40*/  FSETP.GEU.AND P0, PT, R12, R17, PT ;  /* 0x000000110c00720b */ /* 0x000fc80003f0e000 */
[----:B------:R-:W-:-:S09]  /*0e50*/  FSEL R16, R12, R17, !P0 ;  /* 0x000000110c107208 */ /* 0x000fd20004000000 */
[C---:B------:R-:W-:Y:S02]  /*0e60*/  @!P0 IADD3 R8, PT, PT, R7.reuse, 0x1, RZ ;  /* 0x0000000107088810 */ /* 0x040fe40007ffe0ff */
[----:B------:R-:W-:-:S07]  /*0e70*/  IADD3 R7, PT, PT, R7, 0x2, RZ ;  /* 0x0000000207077810 */ /* 0x000fce0007ffe0ff */
.L_x_4:
[----:B------:R-:W-:Y:S05]  /*0e80*/  BRA.U UP1, `(.L_x_0) ;  /* 0x00000001013c7547 */ /* 0x000fea000b800000 */
[----:B------:R-:W0:Y:S01]  /*0e90*/  LDC.64 R2, c[0x0][0x388] ;  /* 0x0000e200ff027b82 */ /* 0x000e220000000a00 */
[----:B------:R-:W-:-:S05]  /*0ea0*/  LEA R9, R7, R7, 0x1 ;  /* 0x0000000707097211 */ /* 0x000fca00078e08ff */
[----:B0-----:R-:W-:-:S05]  /*0eb0*/  IMAD.WIDE.U32 R2, R9, 0x4, R2 ;  /* 0x0000000409027825 */ /* 0x001fca00078e0002 */
[----:B------:R-:W2:Y:S04]  /*0ec0*/  LDG.E R10, desc[UR10][R2.64+0x4] ;  /* 0x0000040a020a7981 */ /* 0x000ea8000c1e1900 */
[----:B------:R-:W3:Y:S04]  /*0ed0*/  LDG.E R9, desc[UR10][R2.64] ;  /* 0x0000000a02097981 */ /* 0x000ee8000c1e1900 */
[----:B------:R-:W4:Y:S01]  /*0ee0*/  LDG.E R11, desc[UR10][R2.64+0x8] ;  /* 0x0000080a020b7981 */ /* 0x000f22000c1e1900 */
[----:B--2--5:R-:W-:Y:S01]  /*0ef0*/  FADD R10, R5, -R10 ;  /* 0x8000000a050a7221 */ /* 0x024fe20000000000 */
[----:B---3--:R-:W-:-:S03]  /*0f00*/  FADD R9, R0, -R9 ;  /* 0x8000000900097221 */ /* 0x008fc60000000000 */
[----:B------:R-:W-:Y:S01]  /*0f10*/  FMUL R10, R10, R10 ;  /* 0x0000000a0a0a7220 */ /* 0x000fe20000400000 */
[----:B----4-:R-:W-:-:S03]  /*0f20*/  FADD R11, R6, -R11 ;  /* 0x8000000b060b7221 */ /* 0x010fc60000000000 */
[----:B------:R-:W-:-:S04]  /*0f30*/  FFMA R10, R9, R9, R10 ;  /* 0x00000009090a7223 */ /* 0x000fc8000000000a */
[----:B------:R-:W-:-:S05]  /*0f40*/  FFMA R11, R11, R11, R10 ;  /* 0x0000000b0b0b7223 */ /* 0x000fca000000000a */
[----:B------:R-:W-:-:S04]  /*0f50*/  FSETP.GEU.AND P0, PT, R11, R16, PT ;  /* 0x000000100b00720b */ /* 0x000fc80003f0e000 */
[----:B------:R-:W-:Y:S02]  /*0f60*/  FSEL R16, R11, R16, !P0 ;  /* 0x000000100b107208 */ /* 0x000fe40004000000 */
[----:B------:R-:W-:-:S07]  /*0f70*/  SEL R8, R7, R8, !P0 ;  /* 0x0000000807087207 */ /* 0x000fce0004000000 */
.L_x_0:
[----:B------:R-:W0:Y:S01]  /*0f80*/  LDC.64 R2, c[0x0][0x390] ;  /* 0x0000e400ff027b82 */ /* 0x000e220000000a00 */
[----:B-----5:R-:W-:Y:S01]  /*0f90*/  IADD3 R0, PT, PT, R16, -0xd000000, RZ ;  /* 0xf300000010007810 */ /* 0x020fe20007ffe0ff */
[----:B------:R1:W2:Y:S01]  /*0fa0*/  MUFU.RSQ R5, R16 ;  /* 0x0000001000057308 */ /* 0x0002a20000001400 */
[----:B------:R-:W-:Y:S02]  /*0fb0*/  BSSY.RECONVERGENT B0, `(.L_x_5) ;  /* 0x000000d000007945 */ /* 0x000fe40003800200 */
[----:B------:R-:W-:Y:S01]  /*0fc0*/  ISETP.GT.U32.AND P0, PT, R0, 0x727fffff, PT ;  /* 0x727fffff0000780c */ /* 0x000fe20003f04070 */
[----:B0-----:R-:W-:-:S05]  /*0fd0*/  IMAD.WIDE R2, R4, 0x4, R2 ;  /* 0x0000000404027825 */ /* 0x001fca00078e0202 */
[----:B------:R1:W-:Y:S07]  /*0fe0*/  STG.E desc[UR10][R2.64], R8 ;  /* 0x0000000802007986 */ /* 0x0003ee000c10190a */
[----:B--2---:R-:W-:Y:S05]  /*0ff0*/  @!P0 BRA `(.L_x_6) ;  /* 0x0000000000108947 */ /* 0x004fea0003800000 */
[----:B------:R-:W-:Y:S02]  /*1000*/  MOV R0, R16 ;  /* 0x0000001000007202 */ /* 0x000fe40000000f00 */
[----:B-1----:R-:W-:-:S07]  /*1010*/  MOV R8, 0x1030 ;  /* 0x0000103000087802 */ /* 0x002fce0000000f00 */
[----:B------:R-:W-:Y:S05]  /*1020*/  CALL.REL.NOINC `($__internal_0_$__cuda_sm20_sqrt_rn_f32_slowpath) ;  /* 0x0000000000287944 */ /* 0x000fea0003c00000 */
[----:B------:R-:W-:Y:S05]  /*1030*/  BRA `(.L_x_7) ;  /* 0x0000000000107947 */ /* 0x000fea0003800000 */
.L_x_6:
[C---:B------:R-:W-:Y:S01]  /*1040*/  FMUL.FTZ R7, R5.reuse, R16 ;  /* 0x0000001005077220 */ /* 0x040fe20000410000 */
[----:B------:R-:W-:-:S03]  /*1050*/  FMUL.FTZ R0, R5, 0.5 ;  /* 0x3f00000005007820 */ /* 0x000fc60000410000 */
[----:B-1----:R-:W-:-:S04]  /*1060*/  FFMA R16, -R7, R7, R16 ;  /* 0x0000000707107223 */ /* 0x002fc80000000110 */
[----:B------:R-:W-:-:S07]  /*1070*/  FFMA R7, R16, R0, R7 ;  /* 0x0000000010077223 */ /* 0x000fce0000000007 */
.L_x_7:
[----:B------:R-:W-:Y:S05]  /*1080*/  BSYNC.RECONVERGENT B0 ;  /* 0x0000000000007941 */ /* 0x000fea0003800200 */
.L_x_5:
[----:B------:R-:W0:Y:S02]  /*1090*/  LDC.64 R2, c[0x0][0x398] ;  /* 0x0000e600ff027b82 */ /* 0x000e240000000a00 */
[----:B0-----:R-:W-:-:S05]  /*10a0*/  IMAD.WIDE R4, R4, 0x4, R2 ;  /* 0x0000000404047825 */ /* 0x001fca00078e0202 */
[----:B------:R-:W-:Y:S01]  /*10b0*/  STG.E desc[UR10][R4.64], R7 ;  /* 0x0000000704007986 */ /* 0x000fe2000c10190a */
[----:B------:R-:W-:Y:S05]  /*10c0*/  EXIT ;  /* 0x000000000000794d */ /* 0x000fea0003800000 */
        .weak           $__internal_0_$__cuda_sm20_sqrt_rn_f32_slowpath
        .type           $__internal_0_$__cuda_sm20_sqrt_rn_f32_slowpath,@function
        .size           $__internal_0_$__cuda_sm20_sqrt_rn_f32_slowpath,(.L_x_10 - $__internal_0_$__cuda_sm20_sqrt_rn_f32_slowpath)
$__internal_0_$__cuda_sm20_sqrt_rn_f32_slowpath:
[----:B------:R-:W-:-:S13]  /*10d0*/  LOP3.LUT P0, RZ, R0, 0x7fffffff, RZ, 0xc0, !PT ;  /* 0x7fffffff00ff7812 */ /* 0x000fda000780c0ff */
[----:B------:R-:W-:Y:S01]  /*10e0*/  @!P0 MOV R2, R0 ;  /* 0x0000000000028202 */ /* 0x000fe20000000f00 */
[----:B------:R-:W-:Y:S06]  /*10f0*/  @!P0 BRA `(.L_x_8) ;  /* 0x0000000000408947 */ /* 0x000fec0003800000 */
[----:B------:R-:W-:-:S13]  /*1100*/  FSETP.GEU.FTZ.AND P0, PT, R0, RZ, PT ;  /* 0x000000ff0000720b */ /* 0x000fda0003f1e000 */
[----:B------:R-:W-:Y:S01]  /*1110*/  @!P0 MOV R2, 0x7fffffff ;  /* 0x7fffffff00028802 */ /* 0x000fe20000000f00 */
[----:B------:R-:W-:Y:S06]  /*1120*/  @!P0 BRA `(.L_x_8) ;  /* 0x0000000000348947 */ /* 0x000fec0003800000 */
[----:B------:R-:W-:-:S13]  /*1130*/  FSETP.GTU.FTZ.AND P0, PT, |R0|, +INF , PT ;  /* 0x7f8000000000780b */ /* 0x000fda0003f1c200 */
[----:B------:R-:W-:Y:S01]  /*1140*/  @P0 FADD.FTZ R2, R0, 1 ;  /* 0x3f80000000020421 */ /* 0x000fe20000010000 */
[----:B------:R-:W-:Y:S06]  /*1150*/  @P0 BRA `(.L_x_8) ;  /* 0x0000000000280947 */ /* 0x000fec0003800000 */
[----:B------:R-:W-:-:S13]  /*1160*/  FSETP.NEU.FTZ.AND P0, PT, |R0|, +INF , PT ;  /* 0x7f8000000000780b */ /* 0x000fda0003f1d200 */
[----:B------:R-:W-:-:S04]  /*1170*/  @P0 FFMA R3, R0, 1.84467440737095516160e+19, RZ ;  /* 0x5f80000000030823 */ /* 0x000fc800000000ff */
[----:B------:R-:W0:Y:S02]  /*1180*/  @P0 MUFU.RSQ R2, R3 ;  /* 0x0000000300020308 */ /* 0x000e240000001400 */
[----:B0-----:R-:W-:Y:S01]  /*1190*/  @P0 FMUL.FTZ R6, R3, R2 ;  /* 0x0000000203060220 */ /* 0x001fe20000410000 */
[----:B------:R-:W-:Y:S01]  /*11a0*/  @P0 FMUL.FTZ R7, R2, 0.5 ;  /* 0x3f00000002070820 */ /* 0x000fe20000410000 */
[----:B------:R-:W-:Y:S02]  /*11b0*/  @!P0 MOV R2, R0 ;  /* 0x0000000000028202 */ /* 0x000fe40000000f00 */
[----:B------:R-:W-:-:S04]  /*11c0*/  @P0 FADD.FTZ R5, -R6, -RZ ;  /* 0x800000ff06050221 */ /* 0x000fc80000010100 */
[----:B------:R-:W-:-:S04]  /*11d0*/  @P0 FFMA R5, R6, R5, R3 ;  /* 0x0000000506050223 */ /* 0x000fc80000000003 */
[----:B------:R-:W-:-:S04]  /*11e0*/  @P0 FFMA R5, R5, R7, R6 ;  /* 0x0000000705050223 */ /* 0x000fc80000000006 */
[----:B------:R-:W-:-:S07]  /*11f0*/  @P0 FMUL.FTZ R2, R5, 2.3283064365386962891e-10 ;  /* 0x2f80000005020820 */ /* 0x000fce0000410000 */
.L_x_8:
[----:B------:R-:W-:Y:S01]  /*1200*/  HFMA2 R3, -RZ, RZ, 0, 0 ;  /* 0x00000000ff037431 */ /* 0x000fe200000001ff */
[----:B------:R-:W-:Y:S02]  /*1210*/  MOV R7, R2 ;  /* 0x0000000200077202 */ /* 0x000fe40000000f00 */
[----:B------:R-:W-:-:S04]  /*1220*/  MOV R2, R8 ;  /* 0x0000000800027202 */ /* 0x000fc80000000f00 */
[----:B------:R-:W-:Y:S05]  /*1230*/  RET.REL.NODEC R2 `(_Z21nearestNeighborKernelPKfS0_PiPfii) ;  /* 0xffffffec02707950 */ /* 0x000fea0003c3ffff */
.L_x_9:
[----:B------:R-:W-:-:S00]  /*1240*/  BRA `(.L_x_9) ;  /* 0xfffffffc00fc7947 */ /* 0x000fc0000383ffff */
[----:B------:R-:W-:-:S00]  /*1250*/  NOP ;  /* 0x0000000000007918 */ /* 0x000fc00000000000 */
        /* <DEDUP_REMOVED lines=10> */
.L_x_10:


//--------------------- .nv.shared.reserved.0     --------------------------
	.section	.nv.shared.reserved.0,"aw",@nobits
	.weak		__nv_reservedSMEM_offset_0_alias
	.size		__nv_reservedSMEM_offset_0_alias, 0, 64
	.other		__nv_reservedSMEM_offset_0_alias,@"STO_CUDA_RESERVED_SHARED STV_DEFAULT"
__nv_reservedSMEM_offset_0_alias:
	.zero		0
	.zero		64


//--------------------- .nv.constant0._Z21nearestNeighborKernelPKfS0_PiPfii --------------------------
	.section	.nv.constant0._Z21nearestNeighborKernelPKfS0_PiPfii,"a",@progbits
	.sectionflags	@""
	.align	4
.nv.constant0._Z21nearestNeighborKernelPKfS0_PiPfii:
	.zero		936


//--------------------- SYMBOLS --------------------------

	.type		.nv.reservedSmem.offset0,@object
	.size		.nv.reservedSmem.offset0,0x4
